	.headerflags	@"EF_CUDA_TEXMODE_UNIFIED EF_CUDA_64BIT_ADDRESS EF_CUDA_ACCELERATORS EF_CUDA_SM90 EF_CUDA_VIRTUAL_SM(EF_CUDA_SM90)"
	.elftype	@"ET_EXEC"


//--------------------- .nv.info                  --------------------------
	.section	.nv.info,"",@"SHT_CUDA_INFO"
	.align	4


	//----- nvinfo : EIATTR_REGCOUNT
	.align		4
        /*0000*/ 	.byte	0x04, 0x2f
        /*0002*/ 	.short	(.L_2 - .L_1)
	.align		4
.L_1:
        /*0004*/ 	.word	index@(triton_poi_fused_native_group_norm_relu_10)
        /*0008*/ 	.word	0x00000018


	//----- nvinfo : EIATTR_MIN_STACK_SIZE
	.align		4
.L_2:
        /*000c*/ 	.byte	0x04, 0x12
        /*000e*/ 	.short	(.L_4 - .L_3)
	.align		4
.L_3:
        /*0010*/ 	.word	index@(triton_poi_fused_native_group_norm_relu_10)
        /*0014*/ 	.word	0x00000000


	//----- nvinfo : EIATTR_FRAME_SIZE
	.align		4
.L_4:
        /*0018*/ 	.byte	0x04, 0x11
        /*001a*/ 	.short	(.L_6 - .L_5)
	.align		4
.L_5:
        /*001c*/ 	.word	index@(triton_poi_fused_native_group_norm_relu_10)
        /*0020*/ 	.word	0x00000000


	//----- nvinfo : EIATTR_MIN_STACK_SIZE
	.align		4
.L_6:
        /*0024*/ 	.byte	0x04, 0x12
        /*0026*/ 	.short	(.L_8 - .L_7)
	.align		4
.L_7:
        /*0028*/ 	.word	index@(triton_poi_fused_native_group_norm_relu_10)
        /*002c*/ 	.word	0x00000000
.L_8:


//--------------------- .nv.info.triton_poi_fused_native_group_norm_relu_10 --------------------------
	.section	.nv.info.triton_poi_fused_native_group_norm_relu_10,"",@"SHT_CUDA_INFO"
	.sectionflags	@""
	.align	4


	//----- nvinfo : EIATTR_CUDA_API_VERSION
	.align		4
        /*0000*/ 	.byte	0x04, 0x37
        /*0002*/ 	.short	(.L_10 - .L_9)
.L_9:
        /*0004*/ 	.word	0x0000007c


	//----- nvinfo : EIATTR_KPARAM_INFO
	.align		4
.L_10:
        /*0008*/ 	.byte	0x04, 0x17
        /*000a*/ 	.short	(.L_12 - .L_11)
.L_11:
        /*000c*/ 	.word	0x00000000
        /*0010*/ 	.short	0x0006
        /*0012*/ 	.short	0x0030
        /*0014*/ 	.byte	0x00, 0xf0, 0x11, 0x00


	//----- nvinfo : EIATTR_KPARAM_INFO
	.align		4
.L_12:
        /*0018*/ 	.byte	0x04, 0x17
        /*001a*/ 	.short	(.L_14 - .L_13)
.L_13:
        /*001c*/ 	.word	0x00000000
        /*0020*/ 	.short	0x0005
        /*0022*/ 	.short	0x0028
        /*0024*/ 	.byte	0x00, 0xf4, 0x21, 0x00


	//----- nvinfo : EIATTR_KPARAM_INFO
	.align		4
.L_14:
        /*0028*/ 	.byte	0x04, 0x17
        /*002a*/ 	.short	(.L_16 - .L_15)
.L_15:
        /*002c*/ 	.word	0x00000000
        /*0030*/ 	.short	0x0004
        /*0032*/ 	.short	0x0020
        /*0034*/ 	.byte	0x00, 0xf4, 0x21, 0x00


	//----- nvinfo : EIATTR_KPARAM_INFO
	.align		4
.L_16:
        /*0038*/ 	.byte	0x04, 0x17
        /*003a*/ 	.short	(.L_18 - .L_17)
.L_17:
        /*003c*/ 	.word	0x00000000
        /*0040*/ 	.short	0x0003
        /*0042*/ 	.short	0x0018
        /*0044*/ 	.byte	0x00, 0xf4, 0x21, 0x00


	//----- nvinfo : EIATTR_KPARAM_INFO
	.align		4
.L_18:
        /*0048*/ 	.byte	0x04, 0x17
        /*004a*/ 	.short	(.L_20 - .L_19)
.L_19:
        /*004c*/ 	.word	0x00000000
        /*0050*/ 	.short	0x0002
        /*0052*/ 	.short	0x0010
        /*0054*/ 	.byte	0x00, 0xf4, 0x21, 0x00


	//----- nvinfo : EIATTR_KPARAM_INFO
	.align		4
.L_20:
        /*0058*/ 	.byte	0x04, 0x17
        /*005a*/ 	.short	(.L_22 - .L_21)
.L_21:
        /*005c*/ 	.word	0x00000000
        /*0060*/ 	.short	0x0001
        /*0062*/ 	.short	0x0008
        /*0064*/ 	.byte	0x00, 0xf4, 0x21, 0x00


	//----- nvinfo : EIATTR_KPARAM_INFO
	.align		4
.L_22:
        /*0068*/ 	.byte	0x04, 0x17
        /*006a*/ 	.short	(.L_24 - .L_23)
.L_23:
        /*006c*/ 	.word	0x00000000
        /*0070*/ 	.short	0x0000
        /*0072*/ 	.short	0x0000
        /*0074*/ 	.byte	0x00, 0xf4, 0x21, 0x00


	//----- nvinfo : EIATTR_SPARSE_MMA_MASK
	.align		4
.L_24:
        /*0078*/ 	.byte	0x03, 0x50
        /*007a*/ 	.short	0x0000


	//----- nvinfo : EIATTR_MAXREG_COUNT
	.align		4
        /*007c*/ 	.byte	0x03, 0x1b
        /*007e*/ 	.short	0x00ff


	//----- nvinfo : EIATTR_EXIT_INSTR_OFFSETS
	.align		4
        /*0080*/ 	.byte	0x04, 0x1c
        /*0082*/ 	.short	(.L_26 - .L_25)


	//   ....[0]....
.L_25:
        /*0084*/ 	.word	0x00000490


	//----- nvinfo : EIATTR_REQNTID
	.align		4
.L_26:
        /*0088*/ 	.byte	0x04, 0x10
        /*008a*/ 	.short	(.L_28 - .L_27)
.L_27:
        /*008c*/ 	.word	0x00000100
        /*0090*/ 	.word	0x00000001
        /*0094*/ 	.word	0x00000001


	//----- nvinfo : EIATTR_CBANK_PARAM_SIZE
	.align		4
.L_28:
        /*0098*/ 	.byte	0x03, 0x19
        /*009a*/ 	.short	0x0034


	//----- nvinfo : EIATTR_PARAM_CBANK
	.align		4
        /*009c*/ 	.byte	0x04, 0x0a
        /*009e*/ 	.short	(.L_30 - .L_29)
	.align		4
.L_29:
        /*00a0*/ 	.word	index@(.nv.constant0.triton_poi_fused_native_group_norm_relu_10)
        /*00a4*/ 	.short	0x0210
        /*00a6*/ 	.short	0x0034


	//----- nvinfo : EIATTR_SW_WAR
	.align		4
.L_30:
        /*00a8*/ 	.byte	0x04, 0x36
        /*00aa*/ 	.short	(.L_32 - .L_31)
.L_31:
        /*00ac*/ 	.word	0x00000008
.L_32:


//--------------------- .nv.callgraph             --------------------------
	.section	.nv.callgraph,"",@"SHT_CUDA_CALLGRAPH"
	.align	4
	.sectionentsize	8
	.align		4
        /*0000*/ 	.word	0x00000000
	.align		4
        /*0004*/ 	.word	0xffffffff
	.align		4
        /*0008*/ 	.word	0x00000000
	.align		4
        /*000c*/ 	.word	0xfffffffe
	.align		4
        /*0010*/ 	.word	0x00000000
	.align		4
        /*0014*/ 	.word	0xfffffffd
	.align		4
        /*0018*/ 	.word	0x00000000
	.align		4
        /*001c*/ 	.word	0xfffffffc


//--------------------- .nv.constant4             --------------------------
	.section	.nv.constant4,"a",@progbits
	.align	8
	.align		8
.nv.constant4:
        /*0000*/ 	.dword	_$_str


//--------------------- .text.triton_poi_fused_native_group_norm_relu_10 --------------------------
	.section	.text.triton_poi_fused_native_group_norm_relu_10,"ax",@progbits
	.align	128
        .global         triton_poi_fused_native_group_norm_relu_10
        .type           triton_poi_fused_native_group_norm_relu_10,@function
        .size           triton_poi_fused_native_group_norm_relu_10,(.L_x_1 - triton_poi_fused_native_group_norm_relu_10)
        .other          triton_poi_fused_native_group_norm_relu_10,@"STO_CUDA_ENTRY STV_DEFAULT"
triton_poi_fused_native_group_norm_relu_10:
.text.triton_poi_fused_native_group_norm_relu_10:
[----:B------:R-:W-:Y:S01]  /*0000*/  LDC R1, c[0x0][0x28] ;  /* 0x00000a00ff017b82 */ /* 0x000fe20000000800 */
[----:B------:R-:W1:Y:S07]  /*0010*/  S2R R0, SR_TID.X ;  /* 0x0000000000007919 */ /* 0x000e6e0000002100 */
[----:B------:R-:W2:Y:S01]  /*0020*/  LDC.64 R8, c[0x0][0x220] ;  /* 0x00008800ff087b82 */ /* 0x000ea20000000a00 */
[----:B------:R-:W-:Y:S01]  /*0030*/  ULDC.64 UR4, c[0x0][0x208] ;  /* 0x0000820000047ab9 */ /* 0x000fe20000000a00 */
[----:B------:R-:W3:Y:S06]  /*0040*/  S2R R5, SR_CTAID.X ;  /* 0x0000000000057919 */ /* 0x000eec0000002500 */
[----:B------:R-:W4:Y:S08]  /*0050*/  LDC.64 R10, c[0x0][0x218] ;  /* 0x00008600ff0a7b82 */ /* 0x000f300000000a00 */
[----:B------:R-:W5:Y:S01]  /*0060*/  LDC.64 R12, c[0x0][0x210] ;  /* 0x00008400ff0c7b82 */ /* 0x000f620000000a00 */
[----:B-1----:R-:W-:Y:S01]  /*0070*/  IMAD.SHL.U32 R0, R0, 0x2, RZ ;  /* 0x0000000200007824 */ /* 0x002fe200078e00ff */
[----:B---3--:R-:W-:-:S04]  /*0080*/  SHF.R.S32.HI R3, RZ, 0x16, R5 ;  /* 0x00000016ff037819 */ /* 0x008fc80000011405 */
[----:B------:R-:W-:Y:S02]  /*0090*/  LOP3.LUT R0, R0, 0x1fe, RZ, 0xc0, !PT ;  /* 0x000001fe00007812 */ /* 0x000fe400078ec0ff */
[----:B------:R-:W-:-:S03]  /*00a0*/  SGXT R3, R3, 0x1 ;  /* 0x000000010303781a */ /* 0x000fc60000000200 */
[----:B------:R-:W-:-:S04]  /*00b0*/  IMAD R0, R5, 0x200, R0 ;  /* 0x0000020005007824 */ /* 0x000fc800078e0200 */
[----:B------:R-:W-:Y:S01]  /*00c0*/  VIADD R2, R0, 0x1 ;  /* 0x0000000100027836 */ /* 0x000fe20000000000 */
[----:B------:R-:W-:-:S04]  /*00d0*/  LEA.HI R4, R3, R0, RZ, 0x8 ;  /* 0x0000000003047211 */ /* 0x000fc800078f40ff */
[----:B------:R-:W-:Y:S02]  /*00e0*/  LOP3.LUT R7, R4, 0xffffff00, RZ, 0xc0, !PT ;  /* 0xffffff0004077812 */ /* 0x000fe400078ec0ff */
[C---:B------:R-:W-:Y:S02]  /*00f0*/  LEA.HI R4, R3.reuse, R2, RZ, 0x8 ;  /* 0x0000000203047211 */ /* 0x040fe400078f40ff */
[----:B------:R-:W-:Y:S01]  /*0100*/  LEA.HI R3, R3, R0, RZ, 0x10 ;  /* 0x0000000003037211 */ /* 0x000fe200078f80ff */
[----:B------:R-:W-:Y:S01]  /*0110*/  IMAD.IADD R7, R0, 0x1, -R7 ;  /* 0x0000000100077824 */ /* 0x000fe200078e0a07 */
[----:B------:R-:W-:Y:S02]  /*0120*/  LOP3.LUT R5, R4, 0xff00, RZ, 0xc0, !PT ;  /* 0x0000ff0004057812 */ /* 0x000fe400078ec0ff */
[----:B------:R-:W-:Y:S02]  /*0130*/  SHF.R.S32.HI R3, RZ, 0x10, R3 ;  /* 0x00000010ff037819 */ /* 0x000fe40000011403 */
[----:B------:R-:W-:Y:S01]  /*0140*/  PRMT R4, R7, 0x9910, RZ ;  /* 0x0000991007047816 */ /* 0x000fe200000000ff */
[----:B------:R-:W-:-:S04]  /*0150*/  IMAD.IADD R5, R2, 0x1, -R5 ;  /* 0x0000000102057824 */ /* 0x000fc800078e0a05 */
[----:B------:R-:W-:Y:S01]  /*0160*/  IMAD.MOV.U32 R2, RZ, RZ, R4 ;  /* 0x000000ffff027224 */ /* 0x000fe200078e0004 */
[----:B------:R-:W-:-:S04]  /*0170*/  PRMT R4, R5, 0x9910, RZ ;  /* 0x0000991005047816 */ /* 0x000fc800000000ff */
[----:B------:R-:W-:Y:S02]  /*0180*/  SHF.R.S32.HI R2, RZ, 0xf, R2 ;  /* 0x0000000fff027819 */ /* 0x000fe40000011402 */
[----:B------:R-:W-:Y:S02]  /*0190*/  SHF.R.S32.HI R4, RZ, 0xf, R4 ;  /* 0x0000000fff047819 */ /* 0x000fe40000011404 */
[----:B------:R-:W-:Y:S02]  /*01a0*/  LOP3.LUT R2, R2, 0xffff, RZ, 0xc0, !PT ;  /* 0x0000ffff02027812 */ /* 0x000fe400078ec0ff */
[----:B------:R-:W-:Y:S02]  /*01b0*/  LOP3.LUT R4, R4, 0xffff, RZ, 0xc0, !PT ;  /* 0x0000ffff04047812 */ /* 0x000fe400078ec0ff */
[----:B------:R-:W-:Y:S02]  /*01c0*/  LEA.HI R2, R2, R7, RZ, 0x13 ;  /* 0x0000000702027211 */ /* 0x000fe400078f98ff */
[----:B------:R-:W-:-:S02]  /*01d0*/  LEA.HI R5, R4, R5, RZ, 0x13 ;  /* 0x0000000504057211 */ /* 0x000fc400078f98ff */
[----:B------:R-:W-:Y:S02]  /*01e0*/  PRMT R2, R2, 0x9910, RZ ;  /* 0x0000991002027816 */ /* 0x000fe400000000ff */
[----:B------:R-:W-:Y:S02]  /*01f0*/  PRMT R4, R5, 0x9910, RZ ;  /* 0x0000991005047816 */ /* 0x000fe400000000ff */
[----:B------:R-:W-:Y:S02]  /*0200*/  SHF.R.S32.HI R2, RZ, 0x3, R2 ;  /* 0x00000003ff027819 */ /* 0x000fe40000011402 */
[----:B------:R-:W-:Y:S02]  /*0210*/  SHF.R.S32.HI R4, RZ, 0x3, R4 ;  /* 0x00000003ff047819 */ /* 0x000fe40000011404 */
[----:B------:R-:W-:Y:S02]  /*0220*/  PRMT R2, R2, 0x9910, RZ ;  /* 0x0000991002027816 */ /* 0x000fe400000000ff */
[----:B------:R-:W-:-:S03]  /*0230*/  PRMT R4, R4, 0x9910, RZ ;  /* 0x0000991004047816 */ /* 0x000fc600000000ff */
[----:B------:R-:W-:Y:S02]  /*0240*/  IMAD R15, R3, 0x20, R2 ;  /* 0x00000020030f7824 */ /* 0x000fe400078e0202 */
[----:B------:R-:W-:Y:S02]  /*0250*/  IMAD.MOV.U32 R2, RZ, RZ, R4 ;  /* 0x000000ffff027224 */ /* 0x000fe400078e0004 */
[----:B--2---:R-:W-:Y:S01]  /*0260*/  IMAD.WIDE R18, R15, 0x4, R8 ;  /* 0x000000040f127825 */ /* 0x004fe200078e0208 */
[----:B------:R-:W1:Y:S03]  /*0270*/  LDC.64 R4, c[0x0][0x230] ;  /* 0x00008c00ff047b82 */ /* 0x000e660000000a00 */
[----:B------:R-:W-:Y:S01]  /*0280*/  IMAD R17, R3, 0x20, R2 ;  /* 0x0000002003117824 */ /* 0x000fe200078e0202 */
[----:B------:R-:W2:Y:S03]  /*0290*/  LDG.E.EL R6, desc[UR4][R18.64] ;  /* 0x0000000412067981 */ /* 0x000ea6000c2e1900 */
[C---:B------:R-:W-:Y:S01]  /*02a0*/  IMAD.WIDE R20, R17.reuse, 0x4, R8 ;  /* 0x0000000411147825 */ /* 0x040fe200078e0208 */
[----:B------:R-:W3:Y:S04]  /*02b0*/  LDC.64 R2, c[0x0][0x228] ;  /* 0x00008a00ff027b82 */ /* 0x000ee80000000a00 */
[----:B------:R-:W2:Y:S01]  /*02c0*/  LDG.E.EL R8, desc[UR4][R20.64] ;  /* 0x0000000414087981 */ /* 0x000ea2000c2e1900 */
[----:B----4-:R-:W-:-:S04]  /*02d0*/  IMAD.WIDE R16, R17, 0x4, R10 ;  /* 0x0000000411107825 */ /* 0x010fc800078e020a */
[----:B------:R-:W-:Y:S02]  /*02e0*/  IMAD.WIDE R14, R15, 0x4, R10 ;  /* 0x000000040f0e7825 */ /* 0x000fe400078e020a */
[----:B------:R-:W4:Y:S02]  /*02f0*/  LDG.E.EL R16, desc[UR4][R16.64] ;  /* 0x0000000410107981 */ /* 0x000f24000c2e1900 */
[----:B-----5:R-:W-:Y:S02]  /*0300*/  IMAD.WIDE R12, R0, 0x4, R12 ;  /* 0x00000004000c7825 */ /* 0x020fe400078e020c */
[----:B------:R-:W5:Y:S02]  /*0310*/  LDG.E.EL R9, desc[UR4][R14.64] ;  /* 0x000000040e097981 */ /* 0x000f64000c2e1900 */
[C---:B-1----:R-:W-:Y:S02]  /*0320*/  IMAD.WIDE R4, R7.reuse, 0x4, R4 ;  /* 0x0000000407047825 */ /* 0x042fe400078e0204 */
[----:B------:R-:W5:Y:S04]  /*0330*/  LDG.E.64 R10, desc[UR4][R12.64] ;  /* 0x000000040c0a7981 */ /* 0x000f68000c1e1b00 */
[----:B------:R-:W4:Y:S01]  /*0340*/  LDG.E.EL.64 R4, desc[UR4][R4.64] ;  /* 0x0000000404047981 */ /* 0x000f22000c2e1b00 */
[----:B---3--:R-:W-:-:S06]  /*0350*/  IMAD.WIDE R2, R7, 0x4, R2 ;  /* 0x0000000407027825 */ /* 0x008fcc00078e0202 */
[----:B------:R-:W3:Y:S01]  /*0360*/  LDG.E.EL.64 R2, desc[UR4][R2.64] ;  /* 0x0000000402027981 */ /* 0x000ee2000c2e1b00 */
[----:B------:R-:W-:-:S04]  /*0370*/  IMAD.MOV.U32 R7, RZ, RZ, 0x3a000000 ;  /* 0x3a000000ff077424 */ /* 0x000fc800078e00ff */
[-C--:B--2---:R-:W-:Y:S01]  /*0380*/  FFMA R18, R6, R7.reuse, 9.9999997473787516356e-06 ;  /* 0x3727c5ac06127423 */ /* 0x084fe20000000007 */
[----:B------:R-:W-:-:S05]  /*0390*/  FFMA R8, R8, R7, 9.9999997473787516356e-06 ;  /* 0x3727c5ac08087423 */ /* 0x000fca0000000007 */
[----:B------:R-:W1:Y:S01]  /*03a0*/  MUFU.RSQ R18, R18 ;  /* 0x0000001200127308 */ /* 0x000e620000001400 */
[----:B------:R-:W2:Y:S07]  /*03b0*/  LDC.64 R6, c[0x0][0x238] ;  /* 0x00008e00ff067b82 */ /* 0x000eae0000000a00 */
[----:B------:R-:W1:Y:S01]  /*03c0*/  MUFU.RSQ R8, R8 ;  /* 0x0000000800087308 */ /* 0x000e620000001400 */
[----:B-----5:R-:W-:Y:S01]  /*03d0*/  FADD R9, R10, -R9 ;  /* 0x800000090a097221 */ /* 0x020fe20000000000 */
[----:B----4-:R-:W-:-:S03]  /*03e0*/  FADD R11, R11, -R16 ;  /* 0x800000100b0b7221 */ /* 0x010fc60000000000 */
[----:B-1----:R-:W-:Y:S01]  /*03f0*/  FMUL R9, R18, R9 ;  /* 0x0000000912097220 */ /* 0x002fe20000400000 */
[----:B0-----:R-:W-:-:S03]  /*0400*/  FMUL R10, R8, R11 ;  /* 0x0000000b080a7220 */ /* 0x001fc60000400000 */
[----:B---3--:R-:W-:Y:S01]  /*0410*/  FFMA R2, R2, R9, R4 ;  /* 0x0000000902027223 */ /* 0x008fe20000000004 */
[----:B------:R-:W-:-:S04]  /*0420*/  FFMA R3, R3, R10, R5 ;  /* 0x0000000a03037223 */ /* 0x000fc80000000005 */
[----:B------:R-:W-:Y:S02]  /*0430*/  FSETP.GEU.AND P0, PT, R2, RZ, PT ;  /* 0x000000ff0200720b */ /* 0x000fe40003f0e000 */
[C---:B------:R-:W-:Y:S01]  /*0440*/  FSETP.GEU.AND P1, PT, R3.reuse, RZ, PT ;  /* 0x000000ff0300720b */ /* 0x040fe20003f2e000 */
[----:B--2---:R-:W-:Y:S01]  /*0450*/  IMAD.WIDE R6, R0, 0x4, R6 ;  /* 0x0000000400067825 */ /* 0x004fe200078e0206 */
[----:B------:R-:W-:Y:S02]  /*0460*/  FSEL R2, R2, RZ, P0 ;  /* 0x000000ff02027208 */ /* 0x000fe40000000000 */
[----:B------:R-:W-:-:S05]  /*0470*/  FSEL R3, R3, RZ, P1 ;  /* 0x000000ff03037208 */ /* 0x000fca0000800000 */
[----:B------:R-:W-:Y:S01]  /*0480*/  STG.E.64 desc[UR4][R6.64], R2 ;  /* 0x0000000206007986 */ /* 0x000fe2000c101b04 */
[----:B------:R-:W-:Y:S05]  /*0490*/  EXIT ;  /* 0x000000000000794d */ /* 0x000fea0003800000 */
.L_x_0:
[----:B------:R-:W-:-:S00]  /*04a0*/  BRA `(.L_x_0) ;  /* 0xfffffffc00fc7947 */ /* 0x000fc0000383ffff */
[----:B------:R-:W-:-:S00]  /*04b0*/  NOP ;  /* 0x0000000000007918 */ /* 0x000fc00000000000 */
        /* <DEDUP_REMOVED lines=12> */
.L_x_1:


//--------------------- .nv.global.init           --------------------------
	.section	.nv.global.init,"aw",@progbits
.nv.global.init:
	.type		_$_str,@object
	.size		_$_str,(.L_0 - _$_str)
_$_str:
        /*0000*/ 	.byte	0x5f, 0x5f, 0x43, 0x55, 0x44, 0x41, 0x5f, 0x46, 0x54, 0x5a, 0x00
.L_0:


//--------------------- .nv.constant0.triton_poi_fused_native_group_norm_relu_10 --------------------------
	.section	.nv.constant0.triton_poi_fused_native_group_norm_relu_10,"a",@progbits
	.sectionflags	@""
	.align	4
.nv.constant0.triton_poi_fused_native_group_norm_relu_10:
	.zero		580
